	.headerflags	@"EF_CUDA_TEXMODE_UNIFIED EF_CUDA_64BIT_ADDRESS EF_CUDA_ACCELERATORS EF_CUDA_SM90 EF_CUDA_VIRTUAL_SM(EF_CUDA_SM90)"
	.elftype	@"ET_EXEC"


//--------------------- .nv.info                  --------------------------
	.section	.nv.info,"",@"SHT_CUDA_INFO"
	.align	4


	//----- nvinfo : EIATTR_REGCOUNT
	.align		4
        /*0000*/ 	.byte	0x04, 0x2f
        /*0002*/ 	.short	(.L_3 - .L_2)
	.align		4
.L_2:
        /*0004*/ 	.word	index@(triton_poi_fused__native_batch_norm_legit_no_training_relu_3)
        /*0008*/ 	.word	0x00000020


	//----- nvinfo : EIATTR_MIN_STACK_SIZE
	.align		4
.L_3:
        /*000c*/ 	.byte	0x04, 0x12
        /*000e*/ 	.short	(.L_5 - .L_4)
	.align		4
.L_4:
        /*0010*/ 	.word	index@(triton_poi_fused__native_batch_norm_legit_no_training_relu_3)
        /*0014*/ 	.word	0x00000000


	//----- nvinfo : EIATTR_FRAME_SIZE
	.align		4
.L_5:
        /*0018*/ 	.byte	0x04, 0x11
        /*001a*/ 	.short	(.L_7 - .L_6)
	.align		4
.L_6:
        /*001c*/ 	.word	index@(triton_poi_fused__native_batch_norm_legit_no_training_relu_3)
        /*0020*/ 	.word	0x00000000


	//----- nvinfo : EIATTR_MIN_STACK_SIZE
	.align		4
.L_7:
        /*0024*/ 	.byte	0x04, 0x12
        /*0026*/ 	.short	(.L_9 - .L_8)
	.align		4
.L_8:
        /*0028*/ 	.word	index@(triton_poi_fused__native_batch_norm_legit_no_training_relu_3)
        /*002c*/ 	.word	0x00000000
.L_9:


//--------------------- .nv.info.triton_poi_fused__native_batch_norm_legit_no_training_relu_3 --------------------------
	.section	.nv.info.triton_poi_fused__native_batch_norm_legit_no_training_relu_3,"",@"SHT_CUDA_INFO"
	.sectionflags	@""
	.align	4


	//----- nvinfo : EIATTR_CUDA_API_VERSION
	.align		4
        /*0000*/ 	.byte	0x04, 0x37
        /*0002*/ 	.short	(.L_11 - .L_10)
.L_10:
        /*0004*/ 	.word	0x0000007c


	//----- nvinfo : EIATTR_KPARAM_INFO
	.align		4
.L_11:
        /*0008*/ 	.byte	0x04, 0x17
        /*000a*/ 	.short	(.L_13 - .L_12)
.L_12:
        /*000c*/ 	.word	0x00000000
        /*0010*/ 	.short	0x0007
        /*0012*/ 	.short	0x0034
        /*0014*/ 	.byte	0x00, 0xf0, 0x11, 0x00


	//----- nvinfo : EIATTR_KPARAM_INFO
	.align		4
.L_13:
        /*0018*/ 	.byte	0x04, 0x17
        /*001a*/ 	.short	(.L_15 - .L_14)
.L_14:
        /*001c*/ 	.word	0x00000000
        /*0020*/ 	.short	0x0006
        /*0022*/ 	.short	0x0030
        /*0024*/ 	.byte	0x00, 0xf0, 0x11, 0x00


	//----- nvinfo : EIATTR_KPARAM_INFO
	.align		4
.L_15:
        /*0028*/ 	.byte	0x04, 0x17
        /*002a*/ 	.short	(.L_17 - .L_16)
.L_16:
        /*002c*/ 	.word	0x00000000
        /*0030*/ 	.short	0x0005
        /*0032*/ 	.short	0x0028
        /*0034*/ 	.byte	0x00, 0xf4, 0x21, 0x00


	//----- nvinfo : EIATTR_KPARAM_INFO
	.align		4
.L_17:
        /*0038*/ 	.byte	0x04, 0x17
        /*003a*/ 	.short	(.L_19 - .L_18)
.L_18:
        /*003c*/ 	.word	0x00000000
        /*0040*/ 	.short	0x0004
        /*0042*/ 	.short	0x0020
        /*0044*/ 	.byte	0x00, 0xf4, 0x21, 0x00


	//----- nvinfo : EIATTR_KPARAM_INFO
	.align		4
.L_19:
        /*0048*/ 	.byte	0x04, 0x17
        /*004a*/ 	.short	(.L_21 - .L_20)
.L_20:
        /*004c*/ 	.word	0x00000000
        /*0050*/ 	.short	0x0003
        /*0052*/ 	.short	0x0018
        /*0054*/ 	.byte	0x00, 0xf4, 0x21, 0x00


	//----- nvinfo : EIATTR_KPARAM_INFO
	.align		4
.L_21:
        /*0058*/ 	.byte	0x04, 0x17
        /*005a*/ 	.short	(.L_23 - .L_22)
.L_22:
        /*005c*/ 	.word	0x00000000
        /*0060*/ 	.short	0x0002
        /*0062*/ 	.short	0x0010
        /*0064*/ 	.byte	0x00, 0xf4, 0x21, 0x00


	//----- nvinfo : EIATTR_KPARAM_INFO
	.align		4
.L_23:
        /*0068*/ 	.byte	0x04, 0x17
        /*006a*/ 	.short	(.L_25 - .L_24)
.L_24:
        /*006c*/ 	.word	0x00000000
        /*0070*/ 	.short	0x0001
        /*0072*/ 	.short	0x0008
        /*0074*/ 	.byte	0x00, 0xf4, 0x21, 0x00


	//----- nvinfo : EIATTR_KPARAM_INFO
	.align		4
.L_25:
        /*0078*/ 	.byte	0x04, 0x17
        /*007a*/ 	.short	(.L_27 - .L_26)
.L_26:
        /*007c*/ 	.word	0x00000000
        /*0080*/ 	.short	0x0000
        /*0082*/ 	.short	0x0000
        /*0084*/ 	.byte	0x00, 0xf4, 0x21, 0x00


	//----- nvinfo : EIATTR_SPARSE_MMA_MASK
	.align		4
.L_27:
        /*0088*/ 	.byte	0x03, 0x50
        /*008a*/ 	.short	0x0000


	//----- nvinfo : EIATTR_MAXREG_COUNT
	.align		4
        /*008c*/ 	.byte	0x03, 0x1b
        /*008e*/ 	.short	0x00ff


	//----- nvinfo : EIATTR_EXIT_INSTR_OFFSETS
	.align		4
        /*0090*/ 	.byte	0x04, 0x1c
        /*0092*/ 	.short	(.L_29 - .L_28)


	//   ....[0]....
.L_28:
        /*0094*/ 	.word	0x000009e0


	//   ....[1]....
        /*0098*/ 	.word	0x00000a00


	//----- nvinfo : EIATTR_REQNTID
	.align		4
.L_29:
        /*009c*/ 	.byte	0x04, 0x10
        /*009e*/ 	.short	(.L_31 - .L_30)
.L_30:
        /*00a0*/ 	.word	0x00000080
        /*00a4*/ 	.word	0x00000001
        /*00a8*/ 	.word	0x00000001


	//----- nvinfo : EIATTR_CBANK_PARAM_SIZE
	.align		4
.L_31:
        /*00ac*/ 	.byte	0x03, 0x19
        /*00ae*/ 	.short	0x0038


	//----- nvinfo : EIATTR_PARAM_CBANK
	.align		4
        /*00b0*/ 	.byte	0x04, 0x0a
        /*00b2*/ 	.short	(.L_33 - .L_32)
	.align		4
.L_32:
        /*00b4*/ 	.word	index@(.nv.constant0.triton_poi_fused__native_batch_norm_legit_no_training_relu_3)
        /*00b8*/ 	.short	0x0210
        /*00ba*/ 	.short	0x0038


	//----- nvinfo : EIATTR_SW_WAR
	.align		4
.L_33:
        /*00bc*/ 	.byte	0x04, 0x36
        /*00be*/ 	.short	(.L_35 - .L_34)
.L_34:
        /*00c0*/ 	.word	0x00000008
.L_35:


//--------------------- .nv.callgraph             --------------------------
	.section	.nv.callgraph,"",@"SHT_CUDA_CALLGRAPH"
	.align	4
	.sectionentsize	8
	.align		4
        /*0000*/ 	.word	0x00000000
	.align		4
        /*0004*/ 	.word	0xffffffff
	.align		4
        /*0008*/ 	.word	0x00000000
	.align		4
        /*000c*/ 	.word	0xfffffffe
	.align		4
        /*0010*/ 	.word	0x00000000
	.align		4
        /*0014*/ 	.word	0xfffffffd
	.align		4
        /*0018*/ 	.word	0x00000000
	.align		4
        /*001c*/ 	.word	0xfffffffc


//--------------------- .nv.constant4             --------------------------
	.section	.nv.constant4,"a",@progbits
	.align	8
	.align		8
.nv.constant4:
        /*0000*/ 	.dword	_$_str
	.align		8
        /*0008*/ 	.dword	_$_str_$_2


//--------------------- .text.triton_poi_fused__native_batch_norm_legit_no_training_relu_3 --------------------------
	.section	.text.triton_poi_fused__native_batch_norm_legit_no_training_relu_3,"ax",@progbits
	.align	128
        .global         triton_poi_fused__native_batch_norm_legit_no_training_relu_3
        .type           triton_poi_fused__native_batch_norm_legit_no_training_relu_3,@function
        .size           triton_poi_fused__native_batch_norm_legit_no_training_relu_3,(.L_x_1 - triton_poi_fused__native_batch_norm_legit_no_training_relu_3)
        .other          triton_poi_fused__native_batch_norm_legit_no_training_relu_3,@"STO_CUDA_ENTRY STV_DEFAULT"
triton_poi_fused__native_batch_norm_legit_no_training_relu_3:
.text.triton_poi_fused__native_batch_norm_legit_no_training_relu_3:
[----:B------:R-:W0:Y:S01]  /*0000*/  LDC R1, c[0x0][0x28] ;  /* 0x00000a00ff017b82 */ /* 0x000e220000000800 */
[----:B------:R-:W1:Y:S07]  /*0010*/  S2R R7, SR_CTAID.Y ;  /* 0x0000000000077919 */ /* 0x000e6e0000002600 */
[----:B------:R-:W2:Y:S01]  /*0020*/  LDC.64 R4, c[0x0][0x220] ;  /* 0x00008800ff047b82 */ /* 0x000ea20000000a00 */
[----:B------:R-:W-:Y:S01]  /*0030*/  HFMA2.MMA R0, -RZ, RZ, 0, 0 ;  /* 0x00000000ff007435 */ /* 0x000fe200000001ff */
[----:B------:R-:W-:Y:S01]  /*0040*/  ULDC.64 UR4, c[0x0][0x208] ;  /* 0x0000820000047ab9 */ /* 0x000fe20000000a00 */
[----:B------:R-:W3:Y:S05]  /*0050*/  S2R R6, SR_TID.X ;  /* 0x0000000000067919 */ /* 0x000eea0000002100 */
[----:B------:R-:W4:Y:S08]  /*0060*/  LDC.64 R14, c[0x0][0x218] ;  /* 0x00008600ff0e7b82 */ /* 0x000f300000000a00 */
[----:B------:R-:W5:Y:S08]  /*0070*/  LDC.64 R16, c[0x0][0x210] ;  /* 0x00008400ff107b82 */ /* 0x000f700000000a00 */
[----:B------:R-:W5:Y:S01]  /*0080*/  LDC.64 R8, c[0x0][0x228] ;  /* 0x00008a00ff087b82 */ /* 0x000f620000000a00 */
[C---:B-1----:R-:W-:Y:S01]  /*0090*/  IMAD.HI R28, R7.reuse, 0x2aaaaaab, RZ ;  /* 0x2aaaaaab071c7827 */ /* 0x042fe200078e02ff */
[----:B------:R-:W-:-:S04]  /*00a0*/  ISETP.GE.AND P0, PT, R7, 0x300, PT ;  /* 0x000003000700780c */ /* 0x000fc80003f06270 */
[----:B------:R-:W-:-:S04]  /*00b0*/  SHF.R.U32.HI R3, RZ, 0x1f, R28 ;  /* 0x0000001fff037819 */ /* 0x000fc8000001161c */
[----:B------:R-:W-:-:S05]  /*00c0*/  LEA.HI.SX32 R28, R28, R3, 0x1b ;  /* 0x000000031c1c7211 */ /* 0x000fca00078fdaff */
[----:B------:R-:W-:-:S04]  /*00d0*/  IMAD R7, R28, -0xc0, R7 ;  /* 0xffffff401c077824 */ /* 0x000fc800078e0207 */
[C---:B--2---:R-:W-:Y:S01]  /*00e0*/  IMAD.WIDE R4, R7.reuse, 0x4, R4 ;  /* 0x0000000407047825 */ /* 0x044fe200078e0204 */
[----:B------:R-:W1:Y:S04]  /*00f0*/  S2R R3, SR_CTAID.X ;  /* 0x0000000000037919 */ /* 0x000e680000002500 */
[----:B------:R2:W5:Y:S01]  /*0100*/  @!P0 LDG.E.EL R0, desc[UR4][R4.64] ;  /* 0x0000000404008981 */ /* 0x000562000c2e1900 */
[----:B---3--:R-:W-:Y:S01]  /*0110*/  LOP3.LUT R6, R6, 0x7f, RZ, 0xc0, !PT ;  /* 0x0000007f06067812 */ /* 0x008fe200078ec0ff */
[----:B------:R-:W-:Y:S01]  /*0120*/  IMAD R27, R28, 0x2d0c0, R7 ;  /* 0x0002d0c01c1b7824 */ /* 0x000fe200078e0207 */
[----:B------:R-:W-:Y:S01]  /*0130*/  MOV R10, RZ ;  /* 0x000000ff000a7202 */ /* 0x000fe20000000f00 */
[----:B------:R-:W-:Y:S02]  /*0140*/  IMAD.MOV.U32 R23, RZ, RZ, RZ ;  /* 0x000000ffff177224 */ /* 0x000fe400078e00ff */
[----:B----4-:R-:W-:Y:S01]  /*0150*/  IMAD.WIDE R14, R7, 0x4, R14 ;  /* 0x00000004070e7825 */ /* 0x010fe200078e020e */
[----:B--2---:R-:W-:-:S04]  /*0160*/  HFMA2.MMA R4, -RZ, RZ, 0, 0 ;  /* 0x00000000ff047435 */ /* 0x004fc800000001ff */
[----:B------:R-:W2:Y:S01]  /*0170*/  @!P0 LDG.E.EL R23, desc[UR4][R14.64] ;  /* 0x000000040e178981 */ /* 0x000ea2000c2e1900 */
[----:B-1----:R-:W-:Y:S02]  /*0180*/  LEA R6, R3, R6, 0xa ;  /* 0x0000000603067211 */ /* 0x002fe400078e50ff */
[----:B------:R-:W1:Y:S02]  /*0190*/  LDC.64 R2, c[0x0][0x230] ;  /* 0x00008c00ff027b82 */ /* 0x000e640000000a00 */
[----:B------:R-:W-:Y:S01]  /*01a0*/  IADD3 R24, R6, 0x80, RZ ;  /* 0x0000008006187810 */ /* 0x000fe20007ffe0ff */
[C---:B------:R-:W-:Y:S01]  /*01b0*/  IMAD R27, R6.reuse, 0xc0, R27 ;  /* 0x000000c0061b7824 */ /* 0x040fe200078e021b */
[----:B------:R-:W-:Y:S02]  /*01c0*/  ISETP.LT.AND P1, PT, R6, 0x3c1, !P0 ;  /* 0x000003c10600780c */ /* 0x000fe40004721270 */
[----:B------:R-:W-:Y:S01]  /*01d0*/  ISETP.LT.AND P6, PT, R24, 0x3c1, !P0 ;  /* 0x000003c11800780c */ /* 0x000fe200047c1270 */
[----:B-----5:R-:W-:Y:S01]  /*01e0*/  IMAD.WIDE R20, R27, 0x4, R16 ;  /* 0x000000041b147825 */ /* 0x020fe200078e0210 */
[----:B------:R-:W-:-:S02]  /*01f0*/  IADD3 R13, R27, 0x6000, RZ ;  /* 0x000060001b0d7810 */ /* 0x000fc40007ffe0ff */
[----:B------:R-:W-:-:S03]  /*0200*/  P2R R5, PR, RZ, 0x2 ;  /* 0x00000002ff057803 */ /* 0x000fc60000000000 */
[----:B------:R-:W-:Y:S01]  /*0210*/  IMAD.WIDE R12, R13, 0x4, R16 ;  /* 0x000000040d0c7825 */ /* 0x000fe200078e0210 */
[----:B------:R-:W-:-:S03]  /*0220*/  P2R R25, PR, RZ, 0x40 ;  /* 0x00000040ff197803 */ /* 0x000fc60000000000 */
[----:B------:R-:W2:Y:S01]  /*0230*/  @P1 LDG.E.EL R4, desc[UR4][R20.64] ;  /* 0x0000000414041981 */ /* 0x000ea2000c2e1900 */
[----:B------:R-:W-:-:S03]  /*0240*/  IMAD.MOV.U32 R18, RZ, RZ, RZ ;  /* 0x000000ffff127224 */ /* 0x000fc600078e00ff */
[----:B------:R3:W4:Y:S01]  /*0250*/  @P6 LDG.E.EL R10, desc[UR4][R12.64] ;  /* 0x000000040c0a6981 */ /* 0x000722000c2e1900 */
[----:B------:R-:W-:Y:S02]  /*0260*/  ISETP.NE.AND P6, PT, R5, RZ, PT ;  /* 0x000000ff0500720c */ /* 0x000fe40003fc5270 */
[----:B------:R-:W-:Y:S01]  /*0270*/  MOV R5, RZ ;  /* 0x000000ff00057202 */ /* 0x000fe20000000f00 */
[----:B-1----:R-:W-:-:S05]  /*0280*/  IMAD.WIDE R2, R7, 0x4, R2 ;  /* 0x0000000407027825 */ /* 0x002fca00078e0202 */
[----:B------:R-:W5:Y:S01]  /*0290*/  @!P0 LDG.E.EL R5, desc[UR4][R2.64] ;  /* 0x0000000402058981 */ /* 0x000f62000c2e1900 */
[----:B0--3--:R-:W-:-:S05]  /*02a0*/  IMAD.WIDE R12, R7, 0x4, R8 ;  /* 0x00000004070c7825 */ /* 0x009fca00078e0208 */
[----:B------:R0:W5:Y:S01]  /*02b0*/  @!P0 LDG.E.EL R18, desc[UR4][R12.64] ;  /* 0x000000040c128981 */ /* 0x000162000c2e1900 */
[----:B------:R-:W-:Y:S01]  /*02c0*/  HFMA2.MMA R11, -RZ, RZ, 1.625, 0 ;  /* 0x3e800000ff0b7435 */ /* 0x000fe200000001ff */
[----:B------:R-:W-:-:S04]  /*02d0*/  IADD3 R9, R6, 0x100, RZ ;  /* 0x0000010006097810 */ /* 0x000fc80007ffe0ff */
[----:B------:R-:W-:Y:S01]  /*02e0*/  ISETP.LT.AND P5, PT, R9, 0x3c1, !P0 ;  /* 0x000003c10900780c */ /* 0x000fe200047a1270 */
[----:B------:R-:W-:Y:S01]  /*02f0*/  VIADD R15, R27, 0xc000 ;  /* 0x0000c0001b0f7836 */ /* 0x000fe20000000000 */
[----:B0-----:R-:W-:-:S03]  /*0300*/  IADD3 R12, R6, 0x180, RZ ;  /* 0x00000180060c7810 */ /* 0x001fc60007ffe0ff */
[----:B------:R-:W-:Y:S01]  /*0310*/  IMAD.WIDE R14, R15, 0x4, R16 ;  /* 0x000000040f0e7825 */ /* 0x000fe200078e0210 */
[----:B------:R-:W-:Y:S02]  /*0320*/  IADD3 R21, R27, 0x12000, RZ ;  /* 0x000120001b157810 */ /* 0x000fe40007ffe0ff */
[----:B------:R-:W-:-:S03]  /*0330*/  IADD3 R29, R27, 0x1e000, RZ ;  /* 0x0001e0001b1d7810 */ /* 0x000fc60007ffe0ff */
[----:B------:R-:W-:Y:S01]  /*0340*/  IMAD.WIDE R20, R21, 0x4, R16 ;  /* 0x0000000415147825 */ /* 0x000fe200078e0210 */
[----:B------:R-:W-:-:S03]  /*0350*/  IADD3 R3, R6, 0x280, RZ ;  /* 0x0000028006037810 */ /* 0x000fc60007ffe0ff */
[----:B------:R-:W-:Y:S01]  /*0360*/  VIADD R22, R6, 0x380 ;  /* 0x0000038006167836 */ /* 0x000fe20000000000 */
[----:B------:R-:W-:Y:S01]  /*0370*/  ISETP.LT.AND P3, PT, R3, 0x3c1, !P0 ;  /* 0x000003c10300780c */ /* 0x000fe20004761270 */
[----:B------:R-:W-:-:S04]  /*0380*/  FADD R0, R0, 9.9999997473787516356e-06 ;  /* 0x3727c5ac00007421 */ /* 0x000fc80000000000 */
[----:B------:R-:W0:Y:S02]  /*0390*/  MUFU.SQRT R8, R0 ;  /* 0x0000000000087308 */ /* 0x000e240000002000 */
[C---:B0-----:R-:W-:Y:S02]  /*03a0*/  FSETP.GT.AND P1, PT, R8.reuse, 8.50705917302346158658e+37, PT ;  /* 0x7e8000000800780b */ /* 0x041fe40003f24000 */
[----:B------:R-:W-:-:S11]  /*03b0*/  FSETP.GEU.AND P2, PT, R8, 1.175494350822287508e-38, PT ;  /* 0x008000000800780b */ /* 0x000fd60003f4e000 */
[----:B------:R-:W-:-:S04]  /*03c0*/  @P1 FMUL R8, R8, 0.25 ;  /* 0x3e80000008081820 */ /* 0x000fc80000400000 */
[----:B------:R-:W-:-:S06]  /*03d0*/  @!P2 FMUL R8, R8, 16777216 ;  /* 0x4b8000000808a820 */ /* 0x000fcc0000400000 */
[----:B------:R-:W0:Y:S01]  /*03e0*/  MUFU.RCP R8, R8 ;  /* 0x0000000800087308 */ /* 0x000e220000001000 */
[----:B------:R-:W-:-:S05]  /*03f0*/  FSEL R13, R11, 1, P1 ;  /* 0x3f8000000b0d7808 */ /* 0x000fca0000800000 */
[----:B------:R-:W-:Y:S01]  /*0400*/  @!P2 FMUL R13, R13, 16777216 ;  /* 0x4b8000000d0da820 */ /* 0x000fe20000400000 */
[C---:B--2---:R-:W-:Y:S01]  /*0410*/  FADD R4, -R23.reuse, R4 ;  /* 0x0000000417047221 */ /* 0x044fe20000000100 */
[----:B----4-:R-:W-:Y:S02]  /*0420*/  FADD R10, -R23, R10 ;  /* 0x0000000a170a7221 */ /* 0x010fe40000000100 */
[----:B0-----:R-:W-:Y:S01]  /*0430*/  FMUL R13, R8, R13 ;  /* 0x0000000d080d7220 */ /* 0x001fe20000400000 */
[----:B------:R-:W-:-:S03]  /*0440*/  ISETP.LT.AND P2, PT, R12, 0x3c1, !P0 ;  /* 0x000003c10c00780c */ /* 0x000fc60004741270 */
[C---:B------:R-:W-:Y:S01]  /*0450*/  FMUL R4, R13.reuse, R4 ;  /* 0x000000040d047220 */ /* 0x040fe20000400000 */
[----:B------:R-:W-:Y:S01]  /*0460*/  FMUL R2, R13, R10 ;  /* 0x0000000a0d027220 */ /* 0x000fe20000400000 */
[----:B------:R-:W-:Y:S01]  /*0470*/  VIADD R10, R6, 0x200 ;  /* 0x00000200060a7836 */ /* 0x000fe20000000000 */
[----:B------:R-:W-:Y:S01]  /*0480*/  MOV R0, RZ ;  /* 0x000000ff00007202 */ /* 0x000fe20000000f00 */
[-CC-:B-----5:R-:W-:Y:S01]  /*0490*/  FFMA R4, R4, R18.reuse, R5.reuse ;  /* 0x0000001204047223 */ /* 0x1a0fe20000000005 */
[----:B------:R-:W-:Y:S01]  /*04a0*/  HFMA2.MMA R11, -RZ, RZ, 0, 0 ;  /* 0x00000000ff0b7435 */ /* 0x000fe200000001ff */
[----:B------:R-:W-:Y:S01]  /*04b0*/  FFMA R19, R2, R18, R5 ;  /* 0x0000001202137223 */ /* 0x000fe20000000005 */
[----:B------:R-:W-:Y:S02]  /*04c0*/  ISETP.LT.AND P4, PT, R10, 0x3c1, !P0 ;  /* 0x000003c10a00780c */ /* 0x000fe40004781270 */
[----:B------:R0:W2:Y:S01]  /*04d0*/  @P5 LDG.E.EL R0, desc[UR4][R14.64] ;  /* 0x000000040e005981 */ /* 0x0000a2000c2e1900 */
[----:B------:R-:W-:Y:S01]  /*04e0*/  FSETP.GEU.AND P1, PT, R4, RZ, PT ;  /* 0x000000ff0400720b */ /* 0x000fe20003f2e000 */
[----:B------:R-:W-:Y:S01]  /*04f0*/  IMAD.MOV.U32 R2, RZ, RZ, RZ ;  /* 0x000000ffff027224 */ /* 0x000fe200078e00ff */
[----:B------:R-:W-:-:S02]  /*0500*/  IADD3 R8, R6, 0x300, RZ ;  /* 0x0000030006087810 */ /* 0x000fc40007ffe0ff */
[----:B------:R-:W-:Y:S02]  /*0510*/  SEL R26, R4, RZ, P1 ;  /* 0x000000ff041a7207 */ /* 0x000fe40000800000 */
[C---:B------:R-:W-:Y:S01]  /*0520*/  FSETP.GEU.AND P1, PT, R19.reuse, RZ, PT ;  /* 0x000000ff1300720b */ /* 0x040fe20003f2e000 */
[----:B------:R1:W3:Y:S01]  /*0530*/  @P2 LDG.E.EL R11, desc[UR4][R20.64] ;  /* 0x00000004140b2981 */ /* 0x0002e2000c2e1900 */
[----:B0-----:R-:W-:Y:S02]  /*0540*/  IADD3 R15, R27, 0x18000, RZ ;  /* 0x000180001b0f7810 */ /* 0x001fe40007ffe0ff */
[----:B------:R-:W-:-:S03]  /*0550*/  SEL R19, R19, RZ, P1 ;  /* 0x000000ff13137207 */ /* 0x000fc60000800000 */
[----:B------:R-:W-:Y:S01]  /*0560*/  IMAD.WIDE R14, R15, 0x4, R16 ;  /* 0x000000040f0e7825 */ /* 0x000fe200078e0210 */
[----:B------:R-:W-:-:S03]  /*0570*/  ISETP.LT.AND P1, PT, R8, 0x3c1, !P0 ;  /* 0x000003c10800780c */ /* 0x000fc60004721270 */
[--C-:B-1----:R-:W-:Y:S01]  /*0580*/  IMAD.WIDE R20, R29, 0x4, R16.reuse ;  /* 0x000000041d147825 */ /* 0x102fe200078e0210 */
[----:B------:R-:W-:Y:S01]  /*0590*/  IADD3 R29, R27, 0x24000, RZ ;  /* 0x000240001b1d7810 */ /* 0x000fe20007ffe0ff */
[----:B------:R0:W4:Y:S01]  /*05a0*/  @P4 LDG.E.EL R2, desc[UR4][R14.64] ;  /* 0x000000040e024981 */ /* 0x000122000c2e1900 */
[----:B------:R-:W-:Y:S02]  /*05b0*/  ISETP.LT.AND P0, PT, R22, 0x3c1, !P0 ;  /* 0x000003c11600780c */ /* 0x000fe40004701270 */
[----:B------:R-:W-:Y:S02]  /*05c0*/  IADD3 R27, R27, 0x2a000, RZ ;  /* 0x0002a0001b1b7810 */ /* 0x000fe40007ffe0ff */
[----:B------:R-:W-:Y:S01]  /*05d0*/  MOV R4, RZ ;  /* 0x000000ff00047202 */ /* 0x000fe20000000f00 */
[----:B0-----:R-:W-:Y:S01]  /*05e0*/  IMAD.WIDE R14, R29, 0x4, R16 ;  /* 0x000000041d0e7825 */ /* 0x001fe200078e0210 */
[----:B------:R-:W-:-:S04]  /*05f0*/  HFMA2.MMA R29, -RZ, RZ, 0, 0 ;  /* 0x00000000ff1d7435 */ /* 0x000fc800000001ff */
[----:B------:R0:W5:Y:S01]  /*0600*/  @P3 LDG.E.EL R4, desc[UR4][R20.64] ;  /* 0x0000000414043981 */ /* 0x000162000c2e1900 */
[----:B------:R-:W-:-:S04]  /*0610*/  IMAD.WIDE R16, R27, 0x4, R16 ;  /* 0x000000041b107825 */ /* 0x000fc800078e0210 */
[----:B------:R-:W-:Y:S01]  /*0620*/  IMAD.MOV.U32 R27, RZ, RZ, RZ ;  /* 0x000000ffff1b7224 */ /* 0x000fe200078e00ff */
[----:B------:R1:W5:Y:S01]  /*0630*/  @P1 LDG.E.EL R29, desc[UR4][R14.64] ;  /* 0x000000040e1d1981 */ /* 0x000362000c2e1900 */
[----:B0-----:R-:W0:Y:S04]  /*0640*/  LDC.64 R20, c[0x0][0x238] ;  /* 0x00008e00ff147b82 */ /* 0x001e280000000a00 */
[----:B------:R0:W5:Y:S01]  /*0650*/  @P0 LDG.E.EL R27, desc[UR4][R16.64] ;  /* 0x00000004101b0981 */ /* 0x000162000c2e1900 */
[----:B------:R-:W-:-:S04]  /*0660*/  IMAD R28, R28, 0x180, R7 ;  /* 0x000001801c1c7824 */ /* 0x000fc800078e0207 */
[----:B------:R-:W-:-:S05]  /*0670*/  IMAD R28, R28, 0x3c1, RZ ;  /* 0x000003c11c1c7824 */ /* 0x000fca00078e02ff */
[----:B------:R-:W-:-:S05]  /*0680*/  IADD3 R7, R6, R28, RZ ;  /* 0x0000001c06077210 */ /* 0x000fca0007ffe0ff */
[----:B0-----:R-:W-:-:S05]  /*0690*/  IMAD.WIDE R6, R7, 0x4, R20 ;  /* 0x0000000407067825 */ /* 0x001fca00078e0214 */
[----:B------:R0:W-:Y:S01]  /*06a0*/  @P6 STG.E desc[UR4][R6.64], R26 ;  /* 0x0000001a06006986 */ /* 0x0001e2000c101904 */
[----:B------:R-:W-:Y:S01]  /*06b0*/  ISETP.NE.AND P6, PT, R25, RZ, PT ;  /* 0x000000ff1900720c */ /* 0x000fe20003fc5270 */
[----:B------:R-:W-:Y:S01]  /*06c0*/  IMAD.IADD R25, R12, 0x1, R28 ;  /* 0x000000010c197824 */ /* 0x000fe200078e021c */
[----:B-1----:R-:W-:Y:S02]  /*06d0*/  IADD3 R15, R10, R28, RZ ;  /* 0x0000001c0a0f7210 */ /* 0x002fe40007ffe0ff */
[----:B------:R-:W-:Y:S02]  /*06e0*/  IADD3 R17, R8, R28, RZ ;  /* 0x0000001c08117210 */ /* 0x000fe40007ffe0ff */
[----:B0-----:R-:W-:Y:S02]  /*06f0*/  IADD3 R7, R24, R28, RZ ;  /* 0x0000001c18077210 */ /* 0x001fe40007ffe0ff */
[----:B------:R-:W-:-:S03]  /*0700*/  IADD3 R24, R9, R28, RZ ;  /* 0x0000001c09187210 */ /* 0x000fc60007ffe0ff */
[----:B------:R-:W-:-:S05]  /*0710*/  IMAD.WIDE R8, R7, 0x4, R20 ;  /* 0x0000000407087825 */ /* 0x000fca00078e0214 */
[----:B------:R0:W-:Y:S01]  /*0720*/  @P6 STG.E desc[UR4][R8.64], R19 ;  /* 0x0000001308006986 */ /* 0x0001e2000c101904 */
[----:B------:R-:W-:Y:S02]  /*0730*/  IADD3 R3, R3, R28, RZ ;  /* 0x0000001c03037210 */ /* 0x000fe40007ffe0ff */
[----:B------:R-:W-:Y:S01]  /*0740*/  IADD3 R22, R22, R28, RZ ;  /* 0x0000001c16167210 */ /* 0x000fe20007ffe0ff */
[----:B0-----:R-:W-:-:S04]  /*0750*/  IMAD.WIDE R8, R15, 0x4, R20 ;  /* 0x000000040f087825 */ /* 0x001fc800078e0214 */
[----:B--2---:R-:W-:-:S04]  /*0760*/  FADD R0, -R23, R0 ;  /* 0x0000000017007221 */ /* 0x004fc80000000100 */
[----:B------:R-:W-:Y:S01]  /*0770*/  FMUL R12, R13, R0 ;  /* 0x000000000d0c7220 */ /* 0x000fe20000400000 */
[----:B---3--:R-:W-:-:S03]  /*0780*/  FADD R10, -R23, R11 ;  /* 0x0000000b170a7221 */ /* 0x008fc60000000100 */
[----:B------:R-:W-:Y:S01]  /*0790*/  FFMA R11, R12, R18, R5 ;  /* 0x000000120c0b7223 */ /* 0x000fe20000000005 */
[----:B------:R-:W-:-:S04]  /*07a0*/  FMUL R14, R13, R10 ;  /* 0x0000000a0d0e7220 */ /* 0x000fc80000400000 */
[----:B------:R-:W-:Y:S01]  /*07b0*/  FSETP.GEU.AND P6, PT, R11, RZ, PT ;  /* 0x000000ff0b00720b */ /* 0x000fe20003fce000 */
[----:B----4-:R-:W-:-:S04]  /*07c0*/  FADD R2, -R23, R2 ;  /* 0x0000000217027221 */ /* 0x010fc80000000100 */
[----:B------:R-:W-:Y:S01]  /*07d0*/  FMUL R12, R13, R2 ;  /* 0x000000020d0c7220 */ /* 0x000fe20000400000 */
[----:B-----5:R-:W-:-:S04]  /*07e0*/  FADD R4, -R23, R4 ;  /* 0x0000000417047221 */ /* 0x020fc80000000100 */
[----:B------:R-:W-:Y:S01]  /*07f0*/  FMUL R2, R13, R4 ;  /* 0x000000040d027220 */ /* 0x000fe20000400000 */
[C---:B------:R-:W-:Y:S01]  /*0800*/  FADD R0, -R23.reuse, R29 ;  /* 0x0000001d17007221 */ /* 0x040fe20000000100 */
[----:B------:R-:W-:-:S03]  /*0810*/  FADD R6, -R23, R27 ;  /* 0x0000001b17067221 */ /* 0x000fc60000000100 */
[----:B------:R-:W-:Y:S01]  /*0820*/  FMUL R10, R13, R0 ;  /* 0x000000000d0a7220 */ /* 0x000fe20000400000 */
[----:B------:R-:W-:Y:S01]  /*0830*/  SEL R23, R11, RZ, P6 ;  /* 0x000000ff0b177207 */ /* 0x000fe20003000000 */
[----:B------:R-:W-:Y:S01]  /*0840*/  FMUL R4, R13, R6 ;  /* 0x000000060d047220 */ /* 0x000fe20000400000 */
[----:B------:R-:W-:-:S04]  /*0850*/  IMAD.WIDE R6, R24, 0x4, R20 ;  /* 0x0000000418067825 */ /* 0x000fc800078e0214 */
[-CC-:B------:R-:W-:Y:S01]  /*0860*/  FFMA R0, R14, R18.reuse, R5.reuse ;  /* 0x000000120e007223 */ /* 0x180fe20000000005 */
[-CC-:B------:R-:W-:Y:S01]  /*0870*/  FFMA R11, R12, R18.reuse, R5.reuse ;  /* 0x000000120c0b7223 */ /* 0x180fe20000000005 */
[-CC-:B------:R-:W-:Y:S01]  /*0880*/  FFMA R2, R2, R18.reuse, R5.reuse ;  /* 0x0000001202027223 */ /* 0x180fe20000000005 */
[----:B------:R0:W-:Y:S02]  /*0890*/  @P5 STG.E desc[UR4][R6.64], R23 ;  /* 0x0000001706005986 */ /* 0x0001e4000c101904 */
[----:B------:R-:W-:Y:S01]  /*08a0*/  FSETP.GEU.AND P5, PT, R0, RZ, PT ;  /* 0x000000ff0000720b */ /* 0x000fe20003fae000 */
[----:B------:R-:W-:Y:S01]  /*08b0*/  FFMA R10, R10, R18, R5 ;  /* 0x000000120a0a7223 */ /* 0x000fe20000000005 */
[----:B------:R-:W-:Y:S01]  /*08c0*/  FSETP.GEU.AND P6, PT, R11, RZ, PT ;  /* 0x000000ff0b00720b */ /* 0x000fe20003fce000 */
[----:B------:R-:W-:Y:S01]  /*08d0*/  IMAD.WIDE R12, R3, 0x4, R20 ;  /* 0x00000004030c7825 */ /* 0x000fe200078e0214 */
[----:B------:R-:W-:-:S03]  /*08e0*/  SEL R3, R0, RZ, P5 ;  /* 0x000000ff00037207 */ /* 0x000fc60002800000 */
[----:B------:R-:W-:Y:S01]  /*08f0*/  FFMA R18, R4, R18, R5 ;  /* 0x0000001204127223 */ /* 0x000fe20000000005 */
[----:B------:R-:W-:Y:S02]  /*0900*/  FSETP.GEU.AND P5, PT, R2, RZ, PT ;  /* 0x000000ff0200720b */ /* 0x000fe40003fae000 */
[----:B------:R-:W-:Y:S01]  /*0910*/  SEL R11, R11, RZ, P6 ;  /* 0x000000ff0b0b7207 */ /* 0x000fe20003000000 */
[--C-:B------:R-:W-:Y:S01]  /*0920*/  IMAD.WIDE R4, R25, 0x4, R20.reuse ;  /* 0x0000000419047825 */ /* 0x100fe200078e0214 */
[----:B------:R-:W-:Y:S02]  /*0930*/  FSETP.GEU.AND P6, PT, R10, RZ, PT ;  /* 0x000000ff0a00720b */ /* 0x000fe40003fce000 */
[----:B0-----:R-:W-:Y:S01]  /*0940*/  SEL R7, R2, RZ, P5 ;  /* 0x000000ff02077207 */ /* 0x001fe20002800000 */
[----:B------:R-:W-:Y:S01]  /*0950*/  IMAD.WIDE R14, R17, 0x4, R20 ;  /* 0x00000004110e7825 */ /* 0x000fe200078e0214 */
[----:B------:R-:W-:Y:S01]  /*0960*/  SEL R17, R10, RZ, P6 ;  /* 0x000000ff0a117207 */ /* 0x000fe20003000000 */
[----:B------:R0:W-:Y:S01]  /*0970*/  @P2 STG.E desc[UR4][R4.64], R3 ;  /* 0x0000000304002986 */ /* 0x0001e2000c101904 */
[----:B------:R-:W-:-:S03]  /*0980*/  FSETP.GEU.AND P5, PT, R18, RZ, PT ;  /* 0x000000ff1200720b */ /* 0x000fc60003fae000 */
[----:B------:R0:W-:Y:S04]  /*0990*/  @P4 STG.E desc[UR4][R8.64], R11 ;  /* 0x0000000b08004986 */ /* 0x0001e8000c101904 */
[----:B------:R0:W-:Y:S01]  /*09a0*/  @P3 STG.E desc[UR4][R12.64], R7 ;  /* 0x000000070c003986 */ /* 0x0001e2000c101904 */
[----:B------:R-:W-:-:S03]  /*09b0*/  IMAD.WIDE R22, R22, 0x4, R20 ;  /* 0x0000000416167825 */ /* 0x000fc600078e0214 */
[----:B------:R0:W-:Y:S01]  /*09c0*/  @P1 STG.E desc[UR4][R14.64], R17 ;  /* 0x000000110e001986 */ /* 0x0001e2000c101904 */
[----:B------:R-:W-:Y:S01]  /*09d0*/  SEL R19, R18, RZ, P5 ;  /* 0x000000ff12137207 */ /* 0x000fe20002800000 */
[----:B0-----:R-:W-:Y:S06]  /*09e0*/  @!P0 EXIT ;  /* 0x000000000000894d */ /* 0x001fec0003800000 */
[----:B------:R-:W-:Y:S01]  /*09f0*/  STG.E desc[UR4][R22.64], R19 ;  /* 0x0000001316007986 */ /* 0x000fe2000c101904 */
[----:B------:R-:W-:Y:S05]  /*0a00*/  EXIT ;  /* 0x000000000000794d */ /* 0x000fea0003800000 */
.L_x_0:
[----:B------:R-:W-:-:S00]  /*0a10*/  BRA `(.L_x_0) ;  /* 0xfffffffc00fc7947 */ /* 0x000fc0000383ffff */
[----:B------:R-:W-:-:S00]  /*0a20*/  NOP ;  /* 0x0000000000007918 */ /* 0x000fc00000000000 */
        /* <DEDUP_REMOVED lines=13> */
.L_x_1:


//--------------------- .nv.global.init           --------------------------
	.section	.nv.global.init,"aw",@progbits
.nv.global.init:
	.type		_$_str,@object
	.size		_$_str,(_$_str_$_2 - _$_str)
_$_str:
        /*0000*/ 	.byte	0x5f, 0x5f, 0x43, 0x55, 0x44, 0x41, 0x5f, 0x46, 0x54, 0x5a, 0x00
	.type		_$_str_$_2,@object
	.size		_$_str_$_2,(.L_1 - _$_str_$_2)
_$_str_$_2:
        /*000b*/ 	.byte	0x5f, 0x5f, 0x43, 0x55, 0x44, 0x41, 0x5f, 0x50, 0x52, 0x45, 0x43, 0x5f, 0x53, 0x51, 0x52, 0x54
        /*001b*/ 	.byte	0x00
.L_1:


//--------------------- .nv.constant0.triton_poi_fused__native_batch_norm_legit_no_training_relu_3 --------------------------
	.section	.nv.constant0.triton_poi_fused__native_batch_norm_legit_no_training_relu_3,"a",@progbits
	.sectionflags	@""
	.align	4
.nv.constant0.triton_poi_fused__native_batch_norm_legit_no_training_relu_3:
	.zero		584
